//
// Generated by NVIDIA NVVM Compiler
//
// Compiler Build ID: CL-36424714
// Cuda compilation tools, release 13.0, V13.0.88
// Based on NVVM 20.0.0
//

.version 9.0
.target sm_100
.address_size 64

	// .globl	_Z21strided_copy_4_kernelPKfPfi

.visible .entry _Z21strided_copy_4_kernelPKfPfi(
	.param .u64 .ptr .align 1 _Z21strided_copy_4_kernelPKfPfi_param_0,
	.param .u64 .ptr .align 1 _Z21strided_copy_4_kernelPKfPfi_param_1,
	.param .u32 _Z21strided_copy_4_kernelPKfPfi_param_2
)
{
	.reg .pred 	%p<2>;
	.reg .b32 	%r<7>;
	.reg .b32 	%f<2>;
	.reg .b64 	%rd<9>;

	ld.param.u64 	%rd1, [_Z21strided_copy_4_kernelPKfPfi_param_0];
	ld.param.u64 	%rd2, [_Z21strided_copy_4_kernelPKfPfi_param_1];
	ld.param.u32 	%r3, [_Z21strided_copy_4_kernelPKfPfi_param_2];
	mov.u32 	%r4, %ctaid.x;
	mov.u32 	%r5, %ntid.x;
	mov.u32 	%r6, %tid.x;
	mad.lo.s32 	%r1, %r4, %r5, %r6;
	shl.b32 	%r2, %r1, 2;
	setp.ge.s32 	%p1, %r2, %r3;
	@%p1 bra 	$L__BB0_2;
	cvta.to.global.u64 	%rd3, %rd1;
	cvta.to.global.u64 	%rd4, %rd2;
	mul.wide.s32 	%rd5, %r2, 4;
	add.s64 	%rd6, %rd3, %rd5;
	ld.global.nc.f32 	%f1, [%rd6];
	mul.wide.s32 	%rd7, %r1, 4;
	add.s64 	%rd8, %rd4, %rd7;
	st.global.f32 	[%rd8], %f1;
$L__BB0_2:
	ret;

}


// ===== COMPILED SASS (sm_100) =====

	.target	sm_100

	.elftype	@"ET_EXEC"


//--------------------- .note.nv.tkinfo           --------------------------
	.section	.note.nv.tkinfo,"",@"SHT_NOTE"
	.sectionflags	@"SHF_NOTE_NV_TKINFO"
	.tkinfo
        /*0018*/ 	.word	0x00000002
        /*0030*/ 	.string	""
        /*0030*/ 	.string	"ptxas"
        /*0030*/ 	.string	"Cuda compilation tools, release 13.0, V13.0.88"
        /*0030*/ 	.string	"Build cuda_13.0.r13.0/compiler.36424714_0"
        /*0030*/ 	.string	"-arch sm_100 -m 64 "



//--------------------- .note.nv.cuinfo           --------------------------
	.section	.note.nv.cuinfo,"",@"SHT_NOTE"
	.sectionflags	@"SHF_NOTE_NV_CUINFO"
        /*0018*/ 	.short	0x0002
        /*001a*/ 	.short	0x0064
        /*001c*/ 	.short	0x0082
	.zero		2


//--------------------- .nv.info                  --------------------------
	.section	.nv.info,"",@"SHT_CUDA_INFO"
	.align	4


	//----- nvinfo : EIATTR_REGCOUNT
	.align		4
        /*0000*/ 	.byte	0x04, 0x2f
        /*0002*/ 	.short	(.L_1 - .L_0)
	.align		4
.L_0:
        /*0004*/ 	.word	index@(_Z21strided_copy_4_kernelPKfPfi)
        /*0008*/ 	.word	0x0000000a


	//----- nvinfo : EIATTR_FRAME_SIZE
	.align		4
.L_1:
        /*000c*/ 	.byte	0x04, 0x11
        /*000e*/ 	.short	(.L_3 - .L_2)
	.align		4
.L_2:
        /*0010*/ 	.word	index@(_Z21strided_copy_4_kernelPKfPfi)
        /*0014*/ 	.word	0x00000000


	//----- nvinfo : EIATTR_MIN_STACK_SIZE
	.align		4
.L_3:
        /*0018*/ 	.byte	0x04, 0x12
        /*001a*/ 	.short	(.L_5 - .L_4)
	.align		4
.L_4:
        /*001c*/ 	.word	index@(_Z21strided_copy_4_kernelPKfPfi)
        /*0020*/ 	.word	0x00000000
.L_5:


//--------------------- .nv.compat                --------------------------
	.section	.nv.compat,"",@"SHT_CUDA_COMPAT_INFO"
	.align	4
        /*0000*/ 	.byte	0x02, 0x09, 0x00, 0x00, 0x02, 0x02, 0x01, 0x00, 0x02, 0x05, 0x05, 0x00, 0x03, 0x07, 0x01, 0x01
        /*0010*/ 	.byte	0x02, 0x03, 0x00, 0x00, 0x02, 0x06, 0x01, 0x00, 0x04, 0x0b, 0x08, 0x00, 0x09, 0x00, 0x00, 0x00
        /*0020*/ 	.byte	0x00, 0x00, 0x00, 0x00


//--------------------- .nv.info._Z21strided_copy_4_kernelPKfPfi --------------------------
	.section	.nv.info._Z21strided_copy_4_kernelPKfPfi,"",@"SHT_CUDA_INFO"
	.sectionflags	@""
	.align	4


	//----- nvinfo : EIATTR_CUDA_API_VERSION
	.align		4
        /*0000*/ 	.byte	0x04, 0x37
        /*0002*/ 	.short	(.L_7 - .L_6)
.L_6:
        /*0004*/ 	.word	0x00000082


	//----- nvinfo : EIATTR_KPARAM_INFO
	.align		4
.L_7:
        /*0008*/ 	.byte	0x04, 0x17
        /*000a*/ 	.short	(.L_9 - .L_8)
.L_8:
        /*000c*/ 	.word	0x00000000
        /*0010*/ 	.short	0x0002
        /*0012*/ 	.short	0x0010
        /*0014*/ 	.byte	0x00, 0xf0, 0x11, 0x00


	//----- nvinfo : EIATTR_KPARAM_INFO
	.align		4
.L_9:
        /*0018*/ 	.byte	0x04, 0x17
        /*001a*/ 	.short	(.L_11 - .L_10)
.L_10:
        /*001c*/ 	.word	0x00000000
        /*0020*/ 	.short	0x0001
        /*0022*/ 	.short	0x0008
        /*0024*/ 	.byte	0x00, 0xf5, 0x21, 0x00


	//----- nvinfo : EIATTR_KPARAM_INFO
	.align		4
.L_11:
        /*0028*/ 	.byte	0x04, 0x17
        /*002a*/ 	.short	(.L_13 - .L_12)
.L_12:
        /*002c*/ 	.word	0x00000000
        /*0030*/ 	.short	0x0000
        /*0032*/ 	.short	0x0000
        /*0034*/ 	.byte	0x00, 0xf5, 0x21, 0x00


	//----- nvinfo : EIATTR_SPARSE_MMA_MASK
	.align		4
.L_13:
        /*0038*/ 	.byte	0x03, 0x50
        /*003a*/ 	.short	0x0000


	//----- nvinfo : EIATTR_MAXREG_COUNT
	.align		4
        /*003c*/ 	.byte	0x03, 0x1b
        /*003e*/ 	.short	0x00ff


	//----- nvinfo : EIATTR_MERCURY_ISA_VERSION
	.align		4
        /*0040*/ 	.byte	0x03, 0x5f
        /*0042*/ 	.short	0x0101


	//----- nvinfo : EIATTR_VRC_CTA_INIT_COUNT
	.align		4
        /*0044*/ 	.byte	0x02, 0x4a
	.zero		1
	.zero		1


	//----- nvinfo : EIATTR_EXIT_INSTR_OFFSETS
	.align		4
        /*0048*/ 	.byte	0x04, 0x1c
        /*004a*/ 	.short	(.L_15 - .L_14)


	//   ....[0]....
.L_14:
        /*004c*/ 	.word	0x00000080


	//   ....[1]....
        /*0050*/ 	.word	0x00000100


	//----- nvinfo : EIATTR_CBANK_PARAM_SIZE
	.align		4
.L_15:
        /*0054*/ 	.byte	0x03, 0x19
        /*0056*/ 	.short	0x0014


	//----- nvinfo : EIATTR_PARAM_CBANK
	.align		4
        /*0058*/ 	.byte	0x04, 0x0a
        /*005a*/ 	.short	(.L_17 - .L_16)
	.align		4
.L_16:
        /*005c*/ 	.word	index@(.nv.constant0._Z21strided_copy_4_kernelPKfPfi)
        /*0060*/ 	.short	0x0380
        /*0062*/ 	.short	0x0014


	//----- nvinfo : EIATTR_SW_WAR
	.align		4
.L_17:
        /*0064*/ 	.byte	0x04, 0x36
        /*0066*/ 	.short	(.L_19 - .L_18)
.L_18:
        /*0068*/ 	.word	0x00000008
.L_19:


//--------------------- .nv.callgraph             --------------------------
	.section	.nv.callgraph,"",@"SHT_CUDA_CALLGRAPH"
	.align	4
	.sectionentsize	8
	.align		4
        /*0000*/ 	.word	0x00000000
	.align		4
        /*0004*/ 	.word	0xffffffff
	.align		4
        /*0008*/ 	.word	0x00000000
	.align		4
        /*000c*/ 	.word	0xfffffffe
	.align		4
        /*0010*/ 	.word	0x00000000
	.align		4
        /*0014*/ 	.word	0xfffffffd
	.align		4
        /*0018*/ 	.word	0x00000000
	.align		4
        /*001c*/ 	.word	0xfffffffc


//--------------------- .text._Z21strided_copy_4_kernelPKfPfi --------------------------
	.section	.text._Z21strided_copy_4_kernelPKfPfi,"ax",@progbits
	.align	128
        .global         _Z21strided_copy_4_kernelPKfPfi
        .type           _Z21strided_copy_4_kernelPKfPfi,@function
        .size           _Z21strided_copy_4_kernelPKfPfi,(.L_x_1 - _Z21strided_copy_4_kernelPKfPfi)
        .other          _Z21strided_copy_4_kernelPKfPfi,@"STO_CUDA_ENTRY STV_DEFAULT"
_Z21strided_copy_4_kernelPKfPfi:
.text._Z21strided_copy_4_kernelPKfPfi:
[----:B------:R-:W-:Y:S01]  /*0000*/  LDC R1, c[0x0][0x37c] ;  /* 0x0000df00ff017b82 */ /* 0x000fe20000000800 */
[----:B------:R-:W0:Y:S07]  /*0010*/  S2R R0, SR_TID.X ;  /* 0x0000000000007919 */ /* 0x000e2e0000002100 */
[----:B------:R-:W0:Y:S01]  /*0020*/  S2UR UR4, SR_CTAID.X ;  /* 0x00000000000479c3 */ /* 0x000e220000002500 */
[----:B------:R-:W1:Y:S07]  /*0030*/  LDCU UR5, c[0x0][0x390] ;  /* 0x00007200ff0577ac */ /* 0x000e6e0008000800 */
[----:B------:R-:W0:Y:S02]  /*0040*/  LDC R7, c[0x0][0x360] ;  /* 0x0000d800ff077b82 */ /* 0x000e240000000800 */
[----:B0-----:R-:W-:-:S05]  /*0050*/  IMAD R7, R7, UR4, R0 ;  /* 0x0000000407077c24 */ /* 0x001fca000f8e0200 */
[----:B------:R-:W-:-:S04]  /*0060*/  SHF.L.U32 R5, R7, 0x2, RZ ;  /* 0x0000000207057819 */ /* 0x000fc800000006ff */
[----:B-1----:R-:W-:-:S13]  /*0070*/  ISETP.GE.AND P0, PT, R5, UR5, PT ;  /* 0x0000000505007c0c */ /* 0x002fda000bf06270 */
[----:B------:R-:W-:Y:S05]  /*0080*/  @P0 EXIT ;  /* 0x000000000000094d */ /* 0x000fea0003800000 */
[----:B------:R-:W0:Y:S01]  /*0090*/  LDC.64 R2, c[0x0][0x380] ;  /* 0x0000e000ff027b82 */ /* 0x000e220000000a00 */
[----:B------:R-:W1:Y:S01]  /*00a0*/  LDCU.64 UR4, c[0x0][0x358] ;  /* 0x00006b00ff0477ac */ /* 0x000e620008000a00 */
[----:B0-----:R-:W-:-:S06]  /*00b0*/  IMAD.WIDE R2, R5, 0x4, R2 ;  /* 0x0000000405027825 */ /* 0x001fcc00078e0202 */
[----:B------:R-:W0:Y:S01]  /*00c0*/  LDC.64 R4, c[0x0][0x388] ;  /* 0x0000e200ff047b82 */ /* 0x000e220000000a00 */
[----:B-1----:R-:W2:Y:S01]  /*00d0*/  LDG.E.CONSTANT R3, desc[UR4][R2.64] ;  /* 0x0000000402037981 */ /* 0x002ea2000c1e9900 */
[----:B0-----:R-:W-:-:S05]  /*00e0*/  IMAD.WIDE R4, R7, 0x4, R4 ;  /* 0x0000000407047825 */ /* 0x001fca00078e0204 */
[----:B--2---:R-:W-:Y:S01]  /*00f0*/  STG.E desc[UR4][R4.64], R3 ;  /* 0x0000000304007986 */ /* 0x004fe2000c101904 */
[----:B------:R-:W-:Y:S05]  /*0100*/  EXIT ;  /* 0x000000000000794d */ /* 0x000fea0003800000 */
.L_x_0:
[----:B------:R-:W-:-:S00]  /*0110*/  BRA `(.L_x_0) ;  /* 0xfffffffc00fc7947 */ /* 0x000fc0000383ffff */
[----:B------:R-:W-:-:S00]  /*0120*/  NOP ;  /* 0x0000000000007918 */ /* 0x000fc00000000000 */
        /* <DEDUP_REMOVED lines=13> */
.L_x_1:


//--------------------- .nv.shared.reserved.0     --------------------------
	.section	.nv.shared.reserved.0,"aw",@nobits
	.weak		__nv_reservedSMEM_offset_0_alias
	.size		__nv_reservedSMEM_offset_0_alias, 0, 64
	.other		__nv_reservedSMEM_offset_0_alias,@"STO_CUDA_RESERVED_SHARED STV_DEFAULT"
__nv_reservedSMEM_offset_0_alias:
	.zero		0
	.zero		64


//--------------------- .nv.constant0._Z21strided_copy_4_kernelPKfPfi --------------------------
	.section	.nv.constant0._Z21strided_copy_4_kernelPKfPfi,"a",@progbits
	.sectionflags	@""
	.align	4
.nv.constant0._Z21strided_copy_4_kernelPKfPfi:
	.zero		916


//--------------------- SYMBOLS --------------------------

	.type		.nv.reservedSmem.offset0,@object
	.size		.nv.reservedSmem.offset0,0x4
